//
// Generated by NVIDIA NVVM Compiler
//
// Compiler Build ID: CL-36424714
// Cuda compilation tools, release 13.0, V13.0.88
// Based on NVVM 20.0.0
//

.version 9.0
.target sm_100
.address_size 64

	// .globl	_Z18device_hello_worldv
.extern .func  (.param .b32 func_retval0) vprintf
(
	.param .b64 vprintf_param_0,
	.param .b64 vprintf_param_1
)
;
.global .align 1 .b8 $str[34] = {72, 101, 108, 108, 111, 32, 119, 111, 114, 108, 100, 32, 102, 114, 111, 109, 32, 120, 46, 37, 100, 32, 121, 46, 37, 100, 32, 122, 46, 37, 100, 33, 10};

.visible .entry _Z18device_hello_worldv()
{
	.local .align 8 .b8 	__local_depot0[16];
	.reg .b64 	%SP;
	.reg .b64 	%SPL;
	.reg .b32 	%r<6>;
	.reg .b64 	%rd<5>;

	mov.u64 	%SPL, __local_depot0;
	cvta.local.u64 	%SP, %SPL;
	add.u64 	%rd1, %SP, 0;
	add.u64 	%rd2, %SPL, 0;
	mov.u32 	%r1, %tid.x;
	mov.u32 	%r2, %tid.y;
	mov.u32 	%r3, %tid.z;
	st.local.v2.u32 	[%rd2], {%r1, %r2};
	st.local.u32 	[%rd2+8], %r3;
	mov.u64 	%rd3, $str;
	cvta.global.u64 	%rd4, %rd3;
	{ // callseq 0, 0
	.param .b64 param0;
	st.param.b64 	[param0], %rd4;
	.param .b64 param1;
	st.param.b64 	[param1], %rd1;
	.param .b32 retval0;
	call.uni (retval0), 
	vprintf, 
	(
	param0, 
	param1
	);
	ld.param.b32 	%r4, [retval0];
	} // callseq 0
	ret;

}


// ===== COMPILED SASS (sm_100) =====

	.target	sm_100

	.elftype	@"ET_EXEC"


//--------------------- .note.nv.tkinfo           --------------------------
	.section	.note.nv.tkinfo,"",@"SHT_NOTE"
	.sectionflags	@"SHF_NOTE_NV_TKINFO"
	.tkinfo
        /*0018*/ 	.word	0x00000002
        /*0030*/ 	.string	""
        /*0030*/ 	.string	"ptxas"
        /*0030*/ 	.string	"Cuda compilation tools, release 13.0, V13.0.88"
        /*0030*/ 	.string	"Build cuda_13.0.r13.0/compiler.36424714_0"
        /*0030*/ 	.string	"-arch sm_100 -m 64 "



//--------------------- .note.nv.cuinfo           --------------------------
	.section	.note.nv.cuinfo,"",@"SHT_NOTE"
	.sectionflags	@"SHF_NOTE_NV_CUINFO"
        /*0018*/ 	.short	0x0002
        /*001a*/ 	.short	0x0064
        /*001c*/ 	.short	0x0082
	.zero		2


//--------------------- .nv.info                  --------------------------
	.section	.nv.info,"",@"SHT_CUDA_INFO"
	.align	4


	//----- nvinfo : EIATTR_REGCOUNT
	.align		4
        /*0000*/ 	.byte	0x04, 0x2f
        /*0002*/ 	.short	(.L_2 - .L_1)
	.align		4
.L_1:
        /*0004*/ 	.word	index@(_Z18device_hello_worldv)
        /*0008*/ 	.word	0x00000018


	//----- nvinfo : EIATTR_FRAME_SIZE
	.align		4
.L_2:
        /*000c*/ 	.byte	0x04, 0x11
        /*000e*/ 	.short	(.L_4 - .L_3)
	.align		4
.L_3:
        /*0010*/ 	.word	index@(_Z18device_hello_worldv)
        /*0014*/ 	.word	0x00000010


	//----- nvinfo : EIATTR_MIN_STACK_SIZE
	.align		4
.L_4:
        /*0018*/ 	.byte	0x04, 0x12
        /*001a*/ 	.short	(.L_6 - .L_5)
	.align		4
.L_5:
        /*001c*/ 	.word	index@(_Z18device_hello_worldv)
        /*0020*/ 	.word	0x00000010
.L_6:


//--------------------- .nv.compat                --------------------------
	.section	.nv.compat,"",@"SHT_CUDA_COMPAT_INFO"
	.align	4
        /*0000*/ 	.byte	0x02, 0x09, 0x00, 0x00, 0x02, 0x02, 0x01, 0x00, 0x02, 0x05, 0x05, 0x00, 0x03, 0x07, 0x01, 0x01
        /*0010*/ 	.byte	0x02, 0x03, 0x00, 0x00, 0x02, 0x06, 0x01, 0x00, 0x04, 0x0b, 0x08, 0x00, 0x09, 0x00, 0x00, 0x00
        /*0020*/ 	.byte	0x00, 0x00, 0x00, 0x00


//--------------------- .nv.info._Z18device_hello_worldv --------------------------
	.section	.nv.info._Z18device_hello_worldv,"",@"SHT_CUDA_INFO"
	.sectionflags	@""
	.align	4


	//----- nvinfo : EIATTR_CUDA_API_VERSION
	.align		4
        /*0000*/ 	.byte	0x04, 0x37
        /*0002*/ 	.short	(.L_8 - .L_7)
.L_7:
        /*0004*/ 	.word	0x00000082


	//----- nvinfo : EIATTR_SPARSE_MMA_MASK
	.align		4
.L_8:
        /*0008*/ 	.byte	0x03, 0x50
        /*000a*/ 	.short	0x0000


	//----- nvinfo : EIATTR_MAXREG_COUNT
	.align		4
        /*000c*/ 	.byte	0x03, 0x1b
        /*000e*/ 	.short	0x00ff


	//----- nvinfo : EIATTR_EXTERNS
	.align		4
        /*0010*/ 	.byte	0x04, 0x0f
        /*0012*/ 	.short	(.L_10 - .L_9)


	//   ....[0]....
	.align		4
.L_9:
        /*0014*/ 	.word	index@(vprintf)


	//----- nvinfo : EIATTR_MERCURY_ISA_VERSION
	.align		4
.L_10:
        /*0018*/ 	.byte	0x03, 0x5f
        /*001a*/ 	.short	0x0101


	//----- nvinfo : EIATTR_VRC_CTA_INIT_COUNT
	.align		4
        /*001c*/ 	.byte	0x02, 0x4a
	.zero		1
	.zero		1


	//----- nvinfo : EIATTR_SYSCALL_OFFSETS
	.align		4
        /*0020*/ 	.byte	0x04, 0x46
        /*0022*/ 	.short	(.L_12 - .L_11)


	//   ....[0]....
.L_11:
        /*0024*/ 	.word	0x00000110


	//----- nvinfo : EIATTR_EXIT_INSTR_OFFSETS
	.align		4
.L_12:
        /*0028*/ 	.byte	0x04, 0x1c
        /*002a*/ 	.short	(.L_14 - .L_13)


	//   ....[0]....
.L_13:
        /*002c*/ 	.word	0x00000120


	//----- nvinfo : EIATTR_SW_WAR
	.align		4
.L_14:
        /*0030*/ 	.byte	0x04, 0x36
        /*0032*/ 	.short	(.L_16 - .L_15)
.L_15:
        /*0034*/ 	.word	0x00000008
.L_16:


//--------------------- .nv.callgraph             --------------------------
	.section	.nv.callgraph,"",@"SHT_CUDA_CALLGRAPH"
	.align	4
	.sectionentsize	8
	.align		4
        /*0000*/ 	.word	0x00000000
	.align		4
        /*0004*/ 	.word	0xffffffff
	.align		4
        /*0008*/ 	.word	index@(_Z18device_hello_worldv)
	.align		4
        /*000c*/ 	.word	index@(vprintf)
	.align		4
        /*0010*/ 	.word	0x00000000
	.align		4
        /*0014*/ 	.word	0xfffffffe
	.align		4
        /*0018*/ 	.word	0x00000000
	.align		4
        /*001c*/ 	.word	0xfffffffd
	.align		4
        /*0020*/ 	.word	0x00000000
	.align		4
        /*0024*/ 	.word	0xfffffffc


//--------------------- .nv.constant4             --------------------------
	.section	.nv.constant4,"a",@progbits
	.align	8
	.align		8
.nv.constant4:
        /*0000*/ 	.dword	vprintf
	.align		8
        /*0008*/ 	.dword	$str


//--------------------- .text._Z18device_hello_worldv --------------------------
	.section	.text._Z18device_hello_worldv,"ax",@progbits
	.align	128
        .global         _Z18device_hello_worldv
        .type           _Z18device_hello_worldv,@function
        .size           _Z18device_hello_worldv,(.L_x_2 - _Z18device_hello_worldv)
        .other          _Z18device_hello_worldv,@"STO_CUDA_ENTRY STV_DEFAULT"
_Z18device_hello_worldv:
.text._Z18device_hello_worldv:
[----:B------:R-:W0:Y:S01]  /*0000*/  LDC R1, c[0x0][0x37c] ;  /* 0x0000df00ff017b82 */ /* 0x000e220000000800 */
[----:B------:R-:W1:Y:S01]  /*0010*/  S2R R8, SR_TID.X ;  /* 0x0000000000087919 */ /* 0x000e620000002100 */
[----:B0-----:R-:W-:Y:S01]  /*0020*/  VIADD R1, R1, 0xfffffff0 ;  /* 0xfffffff001017836 */ /* 0x001fe20000000000 */
[----:B------:R-:W-:Y:S01]  /*0030*/  MOV R0, 0x0 ;  /* 0x0000000000007802 */ /* 0x000fe20000000f00 */
[----:B------:R-:W0:Y:S01]  /*0040*/  LDCU UR4, c[0x0][0x2f8] ;  /* 0x00005f00ff0477ac */ /* 0x000e220008000800 */
[----:B------:R-:W1:Y:S03]  /*0050*/  S2R R9, SR_TID.Y ;  /* 0x0000000000097919 */ /* 0x000e660000002200 */
[----:B------:R2:W3:Y:S01]  /*0060*/  LDC.64 R2, c[0x4][R0] ;  /* 0x0100000000027b82 */ /* 0x0004e20000000a00 */
[----:B------:R-:W4:Y:S01]  /*0070*/  LDCU.64 UR6, c[0x4][0x8] ;  /* 0x01000100ff0677ac */ /* 0x000f220008000a00 */
[----:B------:R-:W5:Y:S01]  /*0080*/  S2R R10, SR_TID.Z ;  /* 0x00000000000a7919 */ /* 0x000f620000002300 */
[----:B------:R-:W2:Y:S01]  /*0090*/  LDCU UR5, c[0x0][0x2fc] ;  /* 0x00005f80ff0577ac */ /* 0x000ea20008000800 */
[----:B0-----:R-:W-:Y:S01]  /*00a0*/  IADD3 R6, P0, PT, R1, UR4, RZ ;  /* 0x0000000401067c10 */ /* 0x001fe2000ff1e0ff */
[----:B----4-:R-:W-:Y:S01]  /*00b0*/  IMAD.U32 R4, RZ, RZ, UR6 ;  /* 0x00000006ff047e24 */ /* 0x010fe2000f8e00ff */
[----:B------:R-:W-:-:S03]  /*00c0*/  MOV R5, UR7 ;  /* 0x0000000700057c02 */ /* 0x000fc60008000f00 */
[----:B--2---:R-:W-:Y:S01]  /*00d0*/  IMAD.X R7, RZ, RZ, UR5, P0 ;  /* 0x00000005ff077e24 */ /* 0x004fe200080e06ff */
[----:B-1----:R0:W-:Y:S04]  /*00e0*/  STL.64 [R1], R8 ;  /* 0x0000000801007387 */ /* 0x0021e80000100a00 */
[----:B-----5:R0:W-:Y:S03]  /*00f0*/  STL [R1+0x8], R10 ;  /* 0x0000080a01007387 */ /* 0x0201e60000100800 */
[----:B------:R-:W-:-:S07]  /*0100*/  LEPC R20, `(.L_x_0) ;  /* 0x000000001014794e */ /* 0x000fce0000000000 */
[----:B0--3--:R-:W-:Y:S05]  /*0110*/  CALL.ABS.NOINC R2 ;  /* 0x0000000002007343 */ /* 0x009fea0003c00000 */
.L_x_0:
[----:B------:R-:W-:Y:S05]  /*0120*/  EXIT ;  /* 0x000000000000794d */ /* 0x000fea0003800000 */
.L_x_1:
[----:B------:R-:W-:-:S00]  /*0130*/  BRA `(.L_x_1) ;  /* 0xfffffffc00fc7947 */ /* 0x000fc0000383ffff */
[----:B------:R-:W-:-:S00]  /*0140*/  NOP ;  /* 0x0000000000007918 */ /* 0x000fc00000000000 */
        /* <DEDUP_REMOVED lines=11> */
.L_x_2:


//--------------------- .nv.global.init           --------------------------
	.section	.nv.global.init,"aw",@progbits
.nv.global.init:
	.type		$str,@object
	.size		$str,(.L_0 - $str)
$str:
        /*0000*/ 	.byte	0x48, 0x65, 0x6c, 0x6c, 0x6f, 0x20, 0x77, 0x6f, 0x72, 0x6c, 0x64, 0x20, 0x66, 0x72, 0x6f, 0x6d
        /*0010*/ 	.byte	0x20, 0x78, 0x2e, 0x25, 0x64, 0x20, 0x79, 0x2e, 0x25, 0x64, 0x20, 0x7a, 0x2e, 0x25, 0x64, 0x21
        /*0020*/ 	.byte	0x0a, 0x00
.L_0:


//--------------------- .nv.shared.reserved.0     --------------------------
	.section	.nv.shared.reserved.0,"aw",@nobits
	.weak		__nv_reservedSMEM_offset_0_alias
	.size		__nv_reservedSMEM_offset_0_alias, 0, 64
	.other		__nv_reservedSMEM_offset_0_alias,@"STO_CUDA_RESERVED_SHARED STV_DEFAULT"
__nv_reservedSMEM_offset_0_alias:
	.zero		0
	.zero		64


//--------------------- .nv.constant0._Z18device_hello_worldv --------------------------
	.section	.nv.constant0._Z18device_hello_worldv,"a",@progbits
	.sectionflags	@""
	.align	4
.nv.constant0._Z18device_hello_worldv:
	.zero		896


//--------------------- SYMBOLS --------------------------

	.type		.nv.reservedSmem.offset0,@object
	.size		.nv.reservedSmem.offset0,0x4
	.type		vprintf,@function
